//
// Generated by NVIDIA NVVM Compiler
//
// Compiler Build ID: CL-36424714
// Cuda compilation tools, release 13.0, V13.0.88
// Based on NVVM 20.0.0
//

.version 9.0
.target sm_100
.address_size 64

	// .globl	_Z18color_to_grayscalePhS_

.visible .entry _Z18color_to_grayscalePhS_(
	.param .u64 .ptr .align 1 _Z18color_to_grayscalePhS__param_0,
	.param .u64 .ptr .align 1 _Z18color_to_grayscalePhS__param_1
)
{
	.reg .pred 	%p<4>;
	.reg .b16 	%rs<4>;
	.reg .b32 	%r<12>;
	.reg .b64 	%rd<9>;
	.reg .b64 	%fd<7>;

	ld.param.u64 	%rd1, [_Z18color_to_grayscalePhS__param_0];
	ld.param.u64 	%rd2, [_Z18color_to_grayscalePhS__param_1];
	mov.u32 	%r3, %ctaid.y;
	mov.u32 	%r4, %ntid.y;
	mov.u32 	%r5, %tid.y;
	mad.lo.s32 	%r1, %r3, %r4, %r5;
	mov.u32 	%r6, %ctaid.x;
	mov.u32 	%r7, %ntid.x;
	mov.u32 	%r8, %tid.x;
	mad.lo.s32 	%r2, %r6, %r7, %r8;
	setp.gt.u32 	%p1, %r1, 61;
	setp.gt.s32 	%p2, %r2, 75;
	or.pred  	%p3, %p1, %p2;
	@%p3 bra 	$L__BB0_2;
	cvta.to.global.u64 	%rd3, %rd1;
	cvta.to.global.u64 	%rd4, %rd2;
	mad.lo.s32 	%r9, %r1, 76, %r2;
	mul.lo.s32 	%r10, %r9, 3;
	cvt.s64.s32 	%rd5, %r10;
	add.s64 	%rd6, %rd3, %rd5;
	ld.global.u8 	%rs1, [%rd6];
	cvt.rn.f64.u16 	%fd1, %rs1;
	ld.global.u8 	%rs2, [%rd6+1];
	cvt.rn.f64.u16 	%fd2, %rs2;
	mul.f64 	%fd3, %fd2, 0d3FE70A3D70A3D70A;
	fma.rn.f64 	%fd4, %fd1, 0d3FCAE147AE147AE1, %fd3;
	ld.global.u8 	%rs3, [%rd6+2];
	cvt.rn.f64.u16 	%fd5, %rs3;
	fma.rn.f64 	%fd6, %fd5, 0d3FB1EB851EB851EC, %fd4;
	cvt.rzi.u32.f64 	%r11, %fd6;
	cvt.s64.s32 	%rd7, %r9;
	add.s64 	%rd8, %rd4, %rd7;
	st.global.u8 	[%rd8], %r11;
$L__BB0_2:
	ret;

}


// ===== COMPILED SASS (sm_100) =====

	.target	sm_100

	.elftype	@"ET_EXEC"


//--------------------- .note.nv.tkinfo           --------------------------
	.section	.note.nv.tkinfo,"",@"SHT_NOTE"
	.sectionflags	@"SHF_NOTE_NV_TKINFO"
	.tkinfo
        /*0018*/ 	.word	0x00000002
        /*0030*/ 	.string	""
        /*0030*/ 	.string	"ptxas"
        /*0030*/ 	.string	"Cuda compilation tools, release 13.0, V13.0.88"
        /*0030*/ 	.string	"Build cuda_13.0.r13.0/compiler.36424714_0"
        /*0030*/ 	.string	"-arch sm_100 -m 64 "



//--------------------- .note.nv.cuinfo           --------------------------
	.section	.note.nv.cuinfo,"",@"SHT_NOTE"
	.sectionflags	@"SHF_NOTE_NV_CUINFO"
        /*0018*/ 	.short	0x0002
        /*001a*/ 	.short	0x0064
        /*001c*/ 	.short	0x0082
	.zero		2


//--------------------- .nv.info                  --------------------------
	.section	.nv.info,"",@"SHT_CUDA_INFO"
	.align	4


	//----- nvinfo : EIATTR_REGCOUNT
	.align		4
        /*0000*/ 	.byte	0x04, 0x2f
        /*0002*/ 	.short	(.L_1 - .L_0)
	.align		4
.L_0:
        /*0004*/ 	.word	index@(_Z18color_to_grayscalePhS_)
        /*0008*/ 	.word	0x0000000e


	//----- nvinfo : EIATTR_FRAME_SIZE
	.align		4
.L_1:
        /*000c*/ 	.byte	0x04, 0x11
        /*000e*/ 	.short	(.L_3 - .L_2)
	.align		4
.L_2:
        /*0010*/ 	.word	index@(_Z18color_to_grayscalePhS_)
        /*0014*/ 	.word	0x00000000


	//----- nvinfo : EIATTR_MIN_STACK_SIZE
	.align		4
.L_3:
        /*0018*/ 	.byte	0x04, 0x12
        /*001a*/ 	.short	(.L_5 - .L_4)
	.align		4
.L_4:
        /*001c*/ 	.word	index@(_Z18color_to_grayscalePhS_)
        /*0020*/ 	.word	0x00000000
.L_5:


//--------------------- .nv.compat                --------------------------
	.section	.nv.compat,"",@"SHT_CUDA_COMPAT_INFO"
	.align	4
        /*0000*/ 	.byte	0x02, 0x09, 0x00, 0x00, 0x02, 0x02, 0x01, 0x00, 0x02, 0x05, 0x05, 0x00, 0x03, 0x07, 0x01, 0x01
        /*0010*/ 	.byte	0x02, 0x03, 0x00, 0x00, 0x02, 0x06, 0x01, 0x00, 0x04, 0x0b, 0x08, 0x00, 0x01, 0x00, 0x00, 0x00
        /*0020*/ 	.byte	0x00, 0x00, 0x00, 0x00


//--------------------- .nv.info._Z18color_to_grayscalePhS_ --------------------------
	.section	.nv.info._Z18color_to_grayscalePhS_,"",@"SHT_CUDA_INFO"
	.sectionflags	@""
	.align	4


	//----- nvinfo : EIATTR_CUDA_API_VERSION
	.align		4
        /*0000*/ 	.byte	0x04, 0x37
        /*0002*/ 	.short	(.L_7 - .L_6)
.L_6:
        /*0004*/ 	.word	0x00000082


	//----- nvinfo : EIATTR_KPARAM_INFO
	.align		4
.L_7:
        /*0008*/ 	.byte	0x04, 0x17
        /*000a*/ 	.short	(.L_9 - .L_8)
.L_8:
        /*000c*/ 	.word	0x00000000
        /*0010*/ 	.short	0x0001
        /*0012*/ 	.short	0x0008
        /*0014*/ 	.byte	0x00, 0xf5, 0x21, 0x00


	//----- nvinfo : EIATTR_KPARAM_INFO
	.align		4
.L_9:
        /*0018*/ 	.byte	0x04, 0x17
        /*001a*/ 	.short	(.L_11 - .L_10)
.L_10:
        /*001c*/ 	.word	0x00000000
        /*0020*/ 	.short	0x0000
        /*0022*/ 	.short	0x0000
        /*0024*/ 	.byte	0x00, 0xf5, 0x21, 0x00


	//----- nvinfo : EIATTR_SPARSE_MMA_MASK
	.align		4
.L_11:
        /*0028*/ 	.byte	0x03, 0x50
        /*002a*/ 	.short	0x0000


	//----- nvinfo : EIATTR_MAXREG_COUNT
	.align		4
        /*002c*/ 	.byte	0x03, 0x1b
        /*002e*/ 	.short	0x00ff


	//----- nvinfo : EIATTR_MERCURY_ISA_VERSION
	.align		4
        /*0030*/ 	.byte	0x03, 0x5f
        /*0032*/ 	.short	0x0101


	//----- nvinfo : EIATTR_VRC_CTA_INIT_COUNT
	.align		4
        /*0034*/ 	.byte	0x02, 0x4a
	.zero		1
	.zero		1


	//----- nvinfo : EIATTR_EXIT_INSTR_OFFSETS
	.align		4
        /*0038*/ 	.byte	0x04, 0x1c
        /*003a*/ 	.short	(.L_13 - .L_12)


	//   ....[0]....
.L_12:
        /*003c*/ 	.word	0x000000b0


	//   ....[1]....
        /*0040*/ 	.word	0x00000250


	//----- nvinfo : EIATTR_CBANK_PARAM_SIZE
	.align		4
.L_13:
        /*0044*/ 	.byte	0x03, 0x19
        /*0046*/ 	.short	0x0010


	//----- nvinfo : EIATTR_PARAM_CBANK
	.align		4
        /*0048*/ 	.byte	0x04, 0x0a
        /*004a*/ 	.short	(.L_15 - .L_14)
	.align		4
.L_14:
        /*004c*/ 	.word	index@(.nv.constant0._Z18color_to_grayscalePhS_)
        /*0050*/ 	.short	0x0380
        /*0052*/ 	.short	0x0010


	//----- nvinfo : EIATTR_SW_WAR
	.align		4
.L_15:
        /*0054*/ 	.byte	0x04, 0x36
        /*0056*/ 	.short	(.L_17 - .L_16)
.L_16:
        /*0058*/ 	.word	0x00000008
.L_17:


//--------------------- .nv.callgraph             --------------------------
	.section	.nv.callgraph,"",@"SHT_CUDA_CALLGRAPH"
	.align	4
	.sectionentsize	8
	.align		4
        /*0000*/ 	.word	0x00000000
	.align		4
        /*0004*/ 	.word	0xffffffff
	.align		4
        /*0008*/ 	.word	0x00000000
	.align		4
        /*000c*/ 	.word	0xfffffffe
	.align		4
        /*0010*/ 	.word	0x00000000
	.align		4
        /*0014*/ 	.word	0xfffffffd
	.align		4
        /*0018*/ 	.word	0x00000000
	.align		4
        /*001c*/ 	.word	0xfffffffc


//--------------------- .text._Z18color_to_grayscalePhS_ --------------------------
	.section	.text._Z18color_to_grayscalePhS_,"ax",@progbits
	.align	128
        .global         _Z18color_to_grayscalePhS_
        .type           _Z18color_to_grayscalePhS_,@function
        .size           _Z18color_to_grayscalePhS_,(.L_x_1 - _Z18color_to_grayscalePhS_)
        .other          _Z18color_to_grayscalePhS_,@"STO_CUDA_ENTRY STV_DEFAULT"
_Z18color_to_grayscalePhS_:
.text._Z18color_to_grayscalePhS_:
[----:B------:R-:W-:Y:S01]  /*0000*/  LDC R1, c[0x0][0x37c] ;  /* 0x0000df00ff017b82 */ /* 0x000fe20000000800 */
[----:B------:R-:W0:Y:S07]  /*0010*/  S2R R2, SR_TID.X ;  /* 0x0000000000027919 */ /* 0x000e2e0000002100 */
[----:B------:R-:W1:Y:S01]  /*0020*/  LDC R0, c[0x0][0x364] ;  /* 0x0000d900ff007b82 */ /* 0x000e620000000800 */
[----:B------:R-:W1:Y:S07]  /*0030*/  S2R R5, SR_TID.Y ;  /* 0x0000000000057919 */ /* 0x000e6e0000002200 */
[----:B------:R-:W0:Y:S08]  /*0040*/  S2UR UR5, SR_CTAID.X ;  /* 0x00000000000579c3 */ /* 0x000e300000002500 */
[----:B------:R-:W0:Y:S08]  /*0050*/  LDC R3, c[0x0][0x360] ;  /* 0x0000d800ff037b82 */ /* 0x000e300000000800 */
[----:B------:R-:W1:Y:S01]  /*0060*/  S2UR UR4, SR_CTAID.Y ;  /* 0x00000000000479c3 */ /* 0x000e620000002600 */
[----:B0-----:R-:W-:-:S05]  /*0070*/  IMAD R3, R3, UR5, R2 ;  /* 0x0000000503037c24 */ /* 0x001fca000f8e0202 */
[----:B------:R-:W-:Y:S01]  /*0080*/  ISETP.GT.AND P0, PT, R3, 0x4b, PT ;  /* 0x0000004b0300780c */ /* 0x000fe20003f04270 */
[----:B-1----:R-:W-:-:S05]  /*0090*/  IMAD R0, R0, UR4, R5 ;  /* 0x0000000400007c24 */ /* 0x002fca000f8e0205 */
[----:B------:R-:W-:-:S13]  /*00a0*/  ISETP.GT.U32.OR P0, PT, R0, 0x3d, P0 ;  /* 0x0000003d0000780c */ /* 0x000fda0000704470 */
[----:B------:R-:W-:Y:S05]  /*00b0*/  @P0 EXIT ;  /* 0x000000000000094d */ /* 0x000fea0003800000 */
[----:B------:R-:W0:Y:S01]  /*00c0*/  LDCU.128 UR8, c[0x0][0x380] ;  /* 0x00007000ff0877ac */ /* 0x000e220008000c00 */
[----:B------:R-:W-:Y:S01]  /*00d0*/  IMAD R0, R0, 0x4c, R3 ;  /* 0x0000004c00007824 */ /* 0x000fe200078e0203 */
[----:B------:R-:W1:Y:S03]  /*00e0*/  LDCU.64 UR4, c[0x0][0x358] ;  /* 0x00006b00ff0477ac */ /* 0x000e660008000a00 */
[----:B------:R-:W-:-:S05]  /*00f0*/  IMAD R3, R0, 0x3, RZ ;  /* 0x0000000300037824 */ /* 0x000fca00078e02ff */
[----:B0-----:R-:W-:-:S04]  /*0100*/  IADD3 R2, P0, PT, R3, UR8, RZ ;  /* 0x0000000803027c10 */ /* 0x001fc8000ff1e0ff */
[----:B------:R-:W-:-:S05]  /*0110*/  LEA.HI.X.SX32 R3, R3, UR9, 0x1, P0 ;  /* 0x0000000903037c11 */ /* 0x000fca00080f0eff */
[----:B-1----:R-:W2:Y:S04]  /*0120*/  LDG.E.U8 R11, desc[UR4][R2.64+0x1] ;  /* 0x00000104020b7981 */ /* 0x002ea8000c1e1100 */
[----:B------:R-:W3:Y:S04]  /*0130*/  LDG.E.U8 R10, desc[UR4][R2.64] ;  /* 0x00000004020a7981 */ /* 0x000ee8000c1e1100 */
[----:B------:R0:W4:Y:S01]  /*0140*/  LDG.E.U8 R8, desc[UR4][R2.64+0x2] ;  /* 0x0000020402087981 */ /* 0x000122000c1e1100 */
[----:B------:R-:W-:Y:S01]  /*0150*/  UMOV UR6, 0x70a3d70a ;  /* 0x70a3d70a00067882 */ /* 0x000fe20000000000 */
[----:B------:R-:W-:Y:S01]  /*0160*/  UMOV UR7, 0x3fe70a3d ;  /* 0x3fe70a3d00077882 */ /* 0x000fe20000000000 */
[----:B0-----:R-:W-:-:S04]  /*0170*/  IADD3 R2, P0, PT, R0, UR10, RZ ;  /* 0x0000000a00027c10 */ /* 0x001fc8000ff1e0ff */
[----:B------:R-:W-:Y:S01]  /*0180*/  LEA.HI.X.SX32 R3, R0, UR11, 0x1, P0 ;  /* 0x0000000b00037c11 */ /* 0x000fe200080f0eff */
[----:B--2---:R-:W0:Y:S08]  /*0190*/  I2F.F64.U16 R6, R11 ;  /* 0x0000000b00067312 */ /* 0x004e300000101800 */
[----:B---3--:R-:W1:Y:S01]  /*01a0*/  I2F.F64.U16 R4, R10 ;  /* 0x0000000a00047312 */ /* 0x008e620000101800 */
[----:B0-----:R-:W-:-:S07]  /*01b0*/  DMUL R6, R6, UR6 ;  /* 0x0000000606067c28 */ /* 0x001fce0008000000 */
[----:B----4-:R-:W0:Y:S01]  /*01c0*/  I2F.F64.U16 R8, R8 ;  /* 0x0000000800087312 */ /* 0x010e220000101800 */
[----:B------:R-:W-:Y:S01]  /*01d0*/  UMOV UR6, 0xae147ae1 ;  /* 0xae147ae100067882 */ /* 0x000fe20000000000 */
[----:B------:R-:W-:Y:S02]  /*01e0*/  UMOV UR7, 0x3fcae147 ;  /* 0x3fcae14700077882 */ /* 0x000fe40000000000 */
[----:B-1----:R-:W-:Y:S01]  /*01f0*/  DFMA R4, R4, UR6, R6 ;  /* 0x0000000604047c2b */ /* 0x002fe20008000006 */
[----:B------:R-:W-:Y:S01]  /*0200*/  UMOV UR6, 0x1eb851ec ;  /* 0x1eb851ec00067882 */ /* 0x000fe20000000000 */
[----:B------:R-:W-:-:S06]  /*0210*/  UMOV UR7, 0x3fb1eb85 ;  /* 0x3fb1eb8500077882 */ /* 0x000fcc0000000000 */
[----:B0-----:R-:W-:-:S10]  /*0220*/  DFMA R4, R8, UR6, R4 ;  /* 0x0000000608047c2b */ /* 0x001fd40008000004 */
[----:B------:R-:W0:Y:S02]  /*0230*/  F2I.U32.F64.TRUNC R5, R4 ;  /* 0x0000000400057311 */ /* 0x000e24000030d000 */
[----:B0-----:R-:W-:Y:S01]  /*0240*/  STG.E.U8 desc[UR4][R2.64], R5 ;  /* 0x0000000502007986 */ /* 0x001fe2000c101104 */
[----:B------:R-:W-:Y:S05]  /*0250*/  EXIT ;  /* 0x000000000000794d */ /* 0x000fea0003800000 */
.L_x_0:
[----:B------:R-:W-:-:S00]  /*0260*/  BRA `(.L_x_0) ;  /* 0xfffffffc00fc7947 */ /* 0x000fc0000383ffff */
[----:B------:R-:W-:-:S00]  /*0270*/  NOP ;  /* 0x0000000000007918 */ /* 0x000fc00000000000 */
        /* <DEDUP_REMOVED lines=8> */
.L_x_1:


//--------------------- .nv.shared.reserved.0     --------------------------
	.section	.nv.shared.reserved.0,"aw",@nobits
	.weak		__nv_reservedSMEM_offset_0_alias
	.size		__nv_reservedSMEM_offset_0_alias, 0, 64
	.other		__nv_reservedSMEM_offset_0_alias,@"STO_CUDA_RESERVED_SHARED STV_DEFAULT"
__nv_reservedSMEM_offset_0_alias:
	.zero		0
	.zero		64


//--------------------- .nv.constant0._Z18color_to_grayscalePhS_ --------------------------
	.section	.nv.constant0._Z18color_to_grayscalePhS_,"a",@progbits
	.sectionflags	@""
	.align	4
.nv.constant0._Z18color_to_grayscalePhS_:
	.zero		912


//--------------------- SYMBOLS --------------------------

	.type		.nv.reservedSmem.offset0,@object
	.size		.nv.reservedSmem.offset0,0x4
